//
// Generated by NVIDIA NVVM Compiler
//
// Compiler Build ID: CL-36424714
// Cuda compilation tools, release 13.0, V13.0.88
// Based on NVVM 20.0.0
//

.version 9.0
.target sm_100
.address_size 64

	// .globl	_Z16matrixMulAddCUDAPfS_S_S_i
// _ZZ16matrixMulAddCUDAPfS_S_S_iE7sharedA has been demoted
// _ZZ16matrixMulAddCUDAPfS_S_S_iE7sharedB has been demoted
// _ZZ16matrixMulAddCUDAPfS_S_S_iE7sharedC has been demoted

.visible .entry _Z16matrixMulAddCUDAPfS_S_S_i(
	.param .u64 .ptr .align 1 _Z16matrixMulAddCUDAPfS_S_S_i_param_0,
	.param .u64 .ptr .align 1 _Z16matrixMulAddCUDAPfS_S_S_i_param_1,
	.param .u64 .ptr .align 1 _Z16matrixMulAddCUDAPfS_S_S_i_param_2,
	.param .u64 .ptr .align 1 _Z16matrixMulAddCUDAPfS_S_S_i_param_3,
	.param .u32 _Z16matrixMulAddCUDAPfS_S_S_i_param_4
)
{
	.reg .pred 	%p<12>;
	.reg .b32 	%r<50>;
	.reg .b32 	%f<69>;
	.reg .b64 	%rd<17>;
	// demoted variable
	.shared .align 4 .b8 _ZZ16matrixMulAddCUDAPfS_S_S_iE7sharedA[1024];
	// demoted variable
	.shared .align 4 .b8 _ZZ16matrixMulAddCUDAPfS_S_S_iE7sharedB[1024];
	// demoted variable
	.shared .align 4 .b8 _ZZ16matrixMulAddCUDAPfS_S_S_iE7sharedC[1024];
	ld.param.u64 	%rd4, [_Z16matrixMulAddCUDAPfS_S_S_i_param_0];
	ld.param.u64 	%rd5, [_Z16matrixMulAddCUDAPfS_S_S_i_param_1];
	ld.param.u64 	%rd6, [_Z16matrixMulAddCUDAPfS_S_S_i_param_2];
	ld.param.u64 	%rd7, [_Z16matrixMulAddCUDAPfS_S_S_i_param_3];
	ld.param.u32 	%r25, [_Z16matrixMulAddCUDAPfS_S_S_i_param_4];
	mov.u32 	%r26, %ctaid.y;
	shl.b32 	%r27, %r26, 4;
	mov.u32 	%r47, %tid.y;
	add.s32 	%r2, %r27, %r47;
	mov.u32 	%r28, %ctaid.x;
	shl.b32 	%r3, %r28, 4;
	mov.u32 	%r45, %tid.x;
	add.s32 	%r5, %r3, %r45;
	setp.lt.s32 	%p2, %r25, 1;
	shl.b32 	%r29, %r47, 6;
	mov.u32 	%r30, _ZZ16matrixMulAddCUDAPfS_S_S_iE7sharedC;
	add.s32 	%r31, %r30, %r29;
	shl.b32 	%r32, %r45, 2;
	add.s32 	%r6, %r31, %r32;
	mov.f32 	%f68, 0f00000000;
	@%p2 bra 	$L__BB0_9;
	add.s32 	%r33, %r25, 15;
	shr.u32 	%r34, %r33, 4;
	cvta.to.global.u64 	%rd8, %rd6;
	setp.lt.u32 	%p3, %r2, %r25;
	mov.u32 	%r36, _ZZ16matrixMulAddCUDAPfS_S_S_iE7sharedA;
	add.s32 	%r7, %r36, %r29;
	add.s32 	%r8, %r7, %r32;
	mul.lo.s32 	%r38, %r25, %r2;
	setp.lt.s32 	%p4, %r5, %r25;
	mov.u32 	%r39, _ZZ16matrixMulAddCUDAPfS_S_S_iE7sharedB;
	add.s32 	%r10, %r39, %r32;
	add.s32 	%r9, %r10, %r29;
	and.pred  	%p1, %p3, %p4;
	add.s32 	%r40, %r38, %r5;
	mul.wide.s32 	%rd9, %r40, 4;
	add.s64 	%rd1, %rd8, %rd9;
	neg.s32 	%r49, %r34;
	mad.lo.s32 	%r41, %r47, %r25, %r45;
	add.s32 	%r48, %r41, %r3;
	shl.b32 	%r13, %r25, 4;
	add.s32 	%r46, %r45, %r38;
	cvta.to.global.u64 	%rd2, %rd4;
	cvta.to.global.u64 	%rd3, %rd5;
	mov.f32 	%f68, 0f00000000;
	not.pred 	%p9, %p1;
$L__BB0_2:
	max.u32 	%r42, %r2, %r45;
	setp.ge.u32 	%p5, %r42, %r25;
	mov.f32 	%f65, 0f00000000;
	@%p5 bra 	$L__BB0_4;
	mul.wide.u32 	%rd10, %r46, 4;
	add.s64 	%rd11, %rd2, %rd10;
	ld.global.f32 	%f65, [%rd11];
$L__BB0_4:
	setp.ge.s32 	%p6, %r5, %r25;
	st.shared.f32 	[%r8], %f65;
	setp.ge.u32 	%p7, %r47, %r25;
	mov.f32 	%f66, 0f00000000;
	or.pred  	%p8, %p6, %p7;
	@%p8 bra 	$L__BB0_6;
	mul.wide.u32 	%rd12, %r48, 4;
	add.s64 	%rd13, %rd3, %rd12;
	ld.global.f32 	%f66, [%rd13];
$L__BB0_6:
	st.shared.f32 	[%r9], %f66;
	mov.f32 	%f67, 0f00000000;
	@%p9 bra 	$L__BB0_8;
	ld.global.f32 	%f67, [%rd1];
$L__BB0_8:
	st.shared.f32 	[%r6], %f67;
	bar.sync 	0;
	ld.shared.f32 	%f15, [%r7];
	ld.shared.f32 	%f16, [%r10];
	fma.rn.f32 	%f17, %f15, %f16, %f68;
	ld.shared.f32 	%f18, [%r7+4];
	ld.shared.f32 	%f19, [%r10+64];
	fma.rn.f32 	%f20, %f18, %f19, %f17;
	ld.shared.f32 	%f21, [%r7+8];
	ld.shared.f32 	%f22, [%r10+128];
	fma.rn.f32 	%f23, %f21, %f22, %f20;
	ld.shared.f32 	%f24, [%r7+12];
	ld.shared.f32 	%f25, [%r10+192];
	fma.rn.f32 	%f26, %f24, %f25, %f23;
	ld.shared.f32 	%f27, [%r7+16];
	ld.shared.f32 	%f28, [%r10+256];
	fma.rn.f32 	%f29, %f27, %f28, %f26;
	ld.shared.f32 	%f30, [%r7+20];
	ld.shared.f32 	%f31, [%r10+320];
	fma.rn.f32 	%f32, %f30, %f31, %f29;
	ld.shared.f32 	%f33, [%r7+24];
	ld.shared.f32 	%f34, [%r10+384];
	fma.rn.f32 	%f35, %f33, %f34, %f32;
	ld.shared.f32 	%f36, [%r7+28];
	ld.shared.f32 	%f37, [%r10+448];
	fma.rn.f32 	%f38, %f36, %f37, %f35;
	ld.shared.f32 	%f39, [%r7+32];
	ld.shared.f32 	%f40, [%r10+512];
	fma.rn.f32 	%f41, %f39, %f40, %f38;
	ld.shared.f32 	%f42, [%r7+36];
	ld.shared.f32 	%f43, [%r10+576];
	fma.rn.f32 	%f44, %f42, %f43, %f41;
	ld.shared.f32 	%f45, [%r7+40];
	ld.shared.f32 	%f46, [%r10+640];
	fma.rn.f32 	%f47, %f45, %f46, %f44;
	ld.shared.f32 	%f48, [%r7+44];
	ld.shared.f32 	%f49, [%r10+704];
	fma.rn.f32 	%f50, %f48, %f49, %f47;
	ld.shared.f32 	%f51, [%r7+48];
	ld.shared.f32 	%f52, [%r10+768];
	fma.rn.f32 	%f53, %f51, %f52, %f50;
	ld.shared.f32 	%f54, [%r7+52];
	ld.shared.f32 	%f55, [%r10+832];
	fma.rn.f32 	%f56, %f54, %f55, %f53;
	ld.shared.f32 	%f57, [%r7+56];
	ld.shared.f32 	%f58, [%r10+896];
	fma.rn.f32 	%f59, %f57, %f58, %f56;
	ld.shared.f32 	%f60, [%r7+60];
	ld.shared.f32 	%f61, [%r10+960];
	fma.rn.f32 	%f68, %f60, %f61, %f59;
	bar.sync 	0;
	add.s32 	%r49, %r49, 1;
	setp.ne.s32 	%p10, %r49, 0;
	add.s32 	%r48, %r48, %r13;
	add.s32 	%r47, %r47, 16;
	add.s32 	%r46, %r46, 16;
	add.s32 	%r45, %r45, 16;
	@%p10 bra 	$L__BB0_2;
$L__BB0_9:
	max.s32 	%r43, %r2, %r5;
	setp.ge.s32 	%p11, %r43, %r25;
	@%p11 bra 	$L__BB0_11;
	ld.shared.f32 	%f62, [%r6];
	add.f32 	%f63, %f68, %f62;
	mad.lo.s32 	%r44, %r25, %r2, %r5;
	cvta.to.global.u64 	%rd14, %rd7;
	mul.wide.s32 	%rd15, %r44, 4;
	add.s64 	%rd16, %rd14, %rd15;
	st.global.f32 	[%rd16], %f63;
$L__BB0_11:
	ret;

}


// ===== COMPILED SASS (sm_100) =====

	.target	sm_100

	.elftype	@"ET_EXEC"


//--------------------- .note.nv.tkinfo           --------------------------
	.section	.note.nv.tkinfo,"",@"SHT_NOTE"
	.sectionflags	@"SHF_NOTE_NV_TKINFO"
	.tkinfo
        /*0018*/ 	.word	0x00000002
        /*0030*/ 	.string	""
        /*0030*/ 	.string	"ptxas"
        /*0030*/ 	.string	"Cuda compilation tools, release 13.0, V13.0.88"
        /*0030*/ 	.string	"Build cuda_13.0.r13.0/compiler.36424714_0"
        /*0030*/ 	.string	"-arch sm_100 -m 64 "



//--------------------- .note.nv.cuinfo           --------------------------
	.section	.note.nv.cuinfo,"",@"SHT_NOTE"
	.sectionflags	@"SHF_NOTE_NV_CUINFO"
        /*0018*/ 	.short	0x0002
        /*001a*/ 	.short	0x0064
        /*001c*/ 	.short	0x0082
	.zero		2


//--------------------- .nv.info                  --------------------------
	.section	.nv.info,"",@"SHT_CUDA_INFO"
	.align	4


	//----- nvinfo : EIATTR_REGCOUNT
	.align		4
        /*0000*/ 	.byte	0x04, 0x2f
        /*0002*/ 	.short	(.L_1 - .L_0)
	.align		4
.L_0:
        /*0004*/ 	.word	index@(_Z16matrixMulAddCUDAPfS_S_S_i)
        /*0008*/ 	.word	0x00000020


	//----- nvinfo : EIATTR_FRAME_SIZE
	.align		4
.L_1:
        /*000c*/ 	.byte	0x04, 0x11
        /*000e*/ 	.short	(.L_3 - .L_2)
	.align		4
.L_2:
        /*0010*/ 	.word	index@(_Z16matrixMulAddCUDAPfS_S_S_i)
        /*0014*/ 	.word	0x00000000


	//----- nvinfo : EIATTR_MIN_STACK_SIZE
	.align		4
.L_3:
        /*0018*/ 	.byte	0x04, 0x12
        /*001a*/ 	.short	(.L_5 - .L_4)
	.align		4
.L_4:
        /*001c*/ 	.word	index@(_Z16matrixMulAddCUDAPfS_S_S_i)
        /*0020*/ 	.word	0x00000000
.L_5:


//--------------------- .nv.compat                --------------------------
	.section	.nv.compat,"",@"SHT_CUDA_COMPAT_INFO"
	.align	4
        /*0000*/ 	.byte	0x02, 0x09, 0x00, 0x00, 0x02, 0x02, 0x01, 0x00, 0x02, 0x05, 0x05, 0x00, 0x03, 0x07, 0x01, 0x01
        /*0010*/ 	.byte	0x02, 0x03, 0x00, 0x00, 0x02, 0x06, 0x01, 0x00, 0x04, 0x0b, 0x08, 0x00, 0x09, 0x00, 0x00, 0x00
        /*0020*/ 	.byte	0x00, 0x00, 0x00, 0x00


//--------------------- .nv.info._Z16matrixMulAddCUDAPfS_S_S_i --------------------------
	.section	.nv.info._Z16matrixMulAddCUDAPfS_S_S_i,"",@"SHT_CUDA_INFO"
	.sectionflags	@""
	.align	4


	//----- nvinfo : EIATTR_CUDA_API_VERSION
	.align		4
        /*0000*/ 	.byte	0x04, 0x37
        /*0002*/ 	.short	(.L_7 - .L_6)
.L_6:
        /*0004*/ 	.word	0x00000082


	//----- nvinfo : EIATTR_KPARAM_INFO
	.align		4
.L_7:
        /*0008*/ 	.byte	0x04, 0x17
        /*000a*/ 	.short	(.L_9 - .L_8)
.L_8:
        /*000c*/ 	.word	0x00000000
        /*0010*/ 	.short	0x0004
        /*0012*/ 	.short	0x0020
        /*0014*/ 	.byte	0x00, 0xf0, 0x11, 0x00


	//----- nvinfo : EIATTR_KPARAM_INFO
	.align		4
.L_9:
        /*0018*/ 	.byte	0x04, 0x17
        /*001a*/ 	.short	(.L_11 - .L_10)
.L_10:
        /*001c*/ 	.word	0x00000000
        /*0020*/ 	.short	0x0003
        /*0022*/ 	.short	0x0018
        /*0024*/ 	.byte	0x00, 0xf5, 0x21, 0x00


	//----- nvinfo : EIATTR_KPARAM_INFO
	.align		4
.L_11:
        /*0028*/ 	.byte	0x04, 0x17
        /*002a*/ 	.short	(.L_13 - .L_12)
.L_12:
        /*002c*/ 	.word	0x00000000
        /*0030*/ 	.short	0x0002
        /*0032*/ 	.short	0x0010
        /*0034*/ 	.byte	0x00, 0xf5, 0x21, 0x00


	//----- nvinfo : EIATTR_KPARAM_INFO
	.align		4
.L_13:
        /*0038*/ 	.byte	0x04, 0x17
        /*003a*/ 	.short	(.L_15 - .L_14)
.L_14:
        /*003c*/ 	.word	0x00000000
        /*0040*/ 	.short	0x0001
        /*0042*/ 	.short	0x0008
        /*0044*/ 	.byte	0x00, 0xf5, 0x21, 0x00


	//----- nvinfo : EIATTR_KPARAM_INFO
	.align		4
.L_15:
        /*0048*/ 	.byte	0x04, 0x17
        /*004a*/ 	.short	(.L_17 - .L_16)
.L_16:
        /*004c*/ 	.word	0x00000000
        /*0050*/ 	.short	0x0000
        /*0052*/ 	.short	0x0000
        /*0054*/ 	.byte	0x00, 0xf5, 0x21, 0x00


	//----- nvinfo : EIATTR_SPARSE_MMA_MASK
	.align		4
.L_17:
        /*0058*/ 	.byte	0x03, 0x50
        /*005a*/ 	.short	0x0000


	//----- nvinfo : EIATTR_MAXREG_COUNT
	.align		4
        /*005c*/ 	.byte	0x03, 0x1b
        /*005e*/ 	.short	0x00ff


	//----- nvinfo : EIATTR_NUM_BARRIERS
	.align		4
        /*0060*/ 	.byte	0x02, 0x4c
        /*0062*/ 	.byte	0x01
	.zero		1


	//----- nvinfo : EIATTR_MERCURY_ISA_VERSION
	.align		4
        /*0064*/ 	.byte	0x03, 0x5f
        /*0066*/ 	.short	0x0101


	//----- nvinfo : EIATTR_VRC_CTA_INIT_COUNT
	.align		4
        /*0068*/ 	.byte	0x02, 0x4a
	.zero		1
	.zero		1


	//----- nvinfo : EIATTR_EXIT_INSTR_OFFSETS
	.align		4
        /*006c*/ 	.byte	0x04, 0x1c
        /*006e*/ 	.short	(.L_19 - .L_18)


	//   ....[0]....
.L_18:
        /*0070*/ 	.word	0x00000670


	//   ....[1]....
        /*0074*/ 	.word	0x000006e0


	//----- nvinfo : EIATTR_CBANK_PARAM_SIZE
	.align		4
.L_19:
        /*0078*/ 	.byte	0x03, 0x19
        /*007a*/ 	.short	0x0024


	//----- nvinfo : EIATTR_PARAM_CBANK
	.align		4
        /*007c*/ 	.byte	0x04, 0x0a
        /*007e*/ 	.short	(.L_21 - .L_20)
	.align		4
.L_20:
        /*0080*/ 	.word	index@(.nv.constant0._Z16matrixMulAddCUDAPfS_S_S_i)
        /*0084*/ 	.short	0x0380
        /*0086*/ 	.short	0x0024


	//----- nvinfo : EIATTR_SW_WAR
	.align		4
.L_21:
        /*0088*/ 	.byte	0x04, 0x36
        /*008a*/ 	.short	(.L_23 - .L_22)
.L_22:
        /*008c*/ 	.word	0x00000008
.L_23:


//--------------------- .nv.callgraph             --------------------------
	.section	.nv.callgraph,"",@"SHT_CUDA_CALLGRAPH"
	.align	4
	.sectionentsize	8
	.align		4
        /*0000*/ 	.word	0x00000000
	.align		4
        /*0004*/ 	.word	0xffffffff
	.align		4
        /*0008*/ 	.word	0x00000000
	.align		4
        /*000c*/ 	.word	0xfffffffe
	.align		4
        /*0010*/ 	.word	0x00000000
	.align		4
        /*0014*/ 	.word	0xfffffffd
	.align		4
        /*0018*/ 	.word	0x00000000
	.align		4
        /*001c*/ 	.word	0xfffffffc


//--------------------- .text._Z16matrixMulAddCUDAPfS_S_S_i --------------------------
	.section	.text._Z16matrixMulAddCUDAPfS_S_S_i,"ax",@progbits
	.align	128
        .global         _Z16matrixMulAddCUDAPfS_S_S_i
        .type           _Z16matrixMulAddCUDAPfS_S_S_i,@function
        .size           _Z16matrixMulAddCUDAPfS_S_S_i,(.L_x_3 - _Z16matrixMulAddCUDAPfS_S_S_i)
        .other          _Z16matrixMulAddCUDAPfS_S_S_i,@"STO_CUDA_ENTRY STV_DEFAULT"
_Z16matrixMulAddCUDAPfS_S_S_i:
.text._Z16matrixMulAddCUDAPfS_S_S_i:
[----:B------:R-:W-:Y:S01]  /*0000*/  LDC R1, c[0x0][0x37c] ;  /* 0x0000df00ff017b82 */ /* 0x000fe20000000800 */
[----:B------:R-:W0:Y:S01]  /*0010*/  LDCU UR7, c[0x0][0x3a0] ;  /* 0x00007400ff0777ac */ /* 0x000e220008000800 */
[----:B------:R-:W1:Y:S06]  /*0020*/  S2R R5, SR_TID.Y ;  /* 0x0000000000057919 */ /* 0x000e6c0000002200 */
[----:B------:R-:W2:Y:S01]  /*0030*/  S2UR UR6, SR_CgaCtaId ;  /* 0x00000000000679c3 */ /* 0x000ea20000008800 */
[----:B------:R-:W-:Y:S01]  /*0040*/  HFMA2 R23, -RZ, RZ, 0, 0 ;  /* 0x00000000ff177431 */ /* 0x000fe200000001ff */
[----:B------:R-:W-:Y:S01]  /*0050*/  UMOV UR4, 0x400 ;  /* 0x0000040000047882 */ /* 0x000fe20000000000 */
[----:B------:R-:W3:Y:S01]  /*0060*/  S2R R22, SR_CTAID.Y ;  /* 0x0000000000167919 */ /* 0x000ee20000002600 */
[----:B------:R-:W-:Y:S01]  /*0070*/  UIADD3 UR5, UPT, UPT, UR4, 0x800, URZ ;  /* 0x0000080004057890 */ /* 0x000fe2000fffe0ff */
[----:B------:R-:W4:Y:S01]  /*0080*/  LDCU.64 UR8, c[0x0][0x358] ;  /* 0x00006b00ff0877ac */ /* 0x000f220008000a00 */
[----:B------:R-:W5:Y:S01]  /*0090*/  S2R R7, SR_TID.X ;  /* 0x0000000000077919 */ /* 0x000f620000002100 */
[----:B------:R-:W4:Y:S01]  /*00a0*/  S2R R6, SR_CTAID.X ;  /* 0x0000000000067919 */ /* 0x000f220000002500 */
[----:B0-----:R-:W-:-:S04]  /*00b0*/  MOV R0, UR7 ;  /* 0x0000000700007c02 */ /* 0x001fc80008000f00 */
[----:B------:R-:W-:Y:S01]  /*00c0*/  ISETP.GE.AND P0, PT, R0, 0x1, PT ;  /* 0x000000010000780c */ /* 0x000fe20003f06270 */
[----:B--2---:R-:W-:-:S06]  /*00d0*/  ULEA UR5, UR6, UR5, 0x18 ;  /* 0x0000000506057291 */ /* 0x004fcc000f8ec0ff */
[----:B-1----:R-:W-:Y:S02]  /*00e0*/  LEA R2, R5, UR5, 0x6 ;  /* 0x0000000505027c11 */ /* 0x002fe4000f8e30ff */
[----:B---3--:R-:W-:Y:S02]  /*00f0*/  LEA R22, R22, R5, 0x4 ;  /* 0x0000000516167211 */ /* 0x008fe400078e20ff */
[----:B-----5:R-:W-:Y:S01]  /*0100*/  LEA R2, R7, R2, 0x2 ;  /* 0x0000000207027211 */ /* 0x020fe200078e10ff */
[----:B----4-:R-:W-:Y:S01]  /*0110*/  IMAD R3, R6, 0x10, R7 ;  /* 0x0000001006037824 */ /* 0x010fe200078e0207 */
[----:B------:R-:W-:Y:S06]  /*0120*/  @!P0 BRA `(.L_x_0) ;  /* 0x0000000400488947 */ /* 0x000fec0003800000 */
[----:B------:R-:W0:Y:S01]  /*0130*/  LDC.64 R24, c[0x0][0x390] ;  /* 0x0000e400ff187b82 */ /* 0x000e220000000a00 */
[----:B------:R-:W-:Y:S01]  /*0140*/  UIADD3 UR5, UPT, UPT, UR4, 0x400, URZ ;  /* 0x0000040004057890 */ /* 0x000fe2000fffe0ff */
[-C--:B------:R-:W-:Y:S01]  /*0150*/  IMAD R17, R5, R0.reuse, R7 ;  /* 0x0000000005117224 */ /* 0x080fe200078e0207 */
[----:B------:R-:W-:Y:S01]  /*0160*/  ULEA UR4, UR6, UR4, 0x18 ;  /* 0x0000000406047291 */ /* 0x000fe2000f8ec0ff */
[----:B------:R-:W-:Y:S01]  /*0170*/  VIADD R8, R0, 0xf ;  /* 0x0000000f00087836 */ /* 0x000fe20000000000 */
[----:B------:R-:W-:Y:S01]  /*0180*/  ULEA UR5, UR6, UR5, 0x18 ;  /* 0x0000000506057291 */ /* 0x000fe2000f8ec0ff */
[-C--:B------:R-:W-:Y:S01]  /*0190*/  IMAD R9, R22, R0.reuse, R3 ;  /* 0x0000000016097224 */ /* 0x080fe200078e0203 */
[----:B------:R-:W-:Y:S01]  /*01a0*/  LEA R17, R6, R17, 0x4 ;  /* 0x0000001106117211 */ /* 0x000fe200078e20ff */
[----:B------:R-:W1:Y:S01]  /*01b0*/  LDC R4, c[0x0][0x3a0] ;  /* 0x0000e800ff047b82 */ /* 0x000e620000000800 */
[-C--:B------:R-:W-:Y:S01]  /*01c0*/  ISETP.GE.AND P0, PT, R3, R0.reuse, PT ;  /* 0x000000000300720c */ /* 0x080fe20003f06270 */
[----:B------:R-:W-:Y:S01]  /*01d0*/  IMAD R18, R22, R0, R7 ;  /* 0x0000000016127224 */ /* 0x000fe200078e0207 */
[----:B------:R-:W-:-:S02]  /*01e0*/  LEA R16, R7, UR5, 0x2 ;  /* 0x0000000507107c11 */ /* 0x000fc4000f8e10ff */
[C---:B------:R-:W-:Y:S02]  /*01f0*/  LEA R6, R5.reuse, UR4, 0x6 ;  /* 0x0000000405067c11 */ /* 0x040fe4000f8e30ff */
[----:B------:R-:W-:Y:S01]  /*0200*/  SHF.R.U32.HI R8, RZ, 0x4, R8 ;  /* 0x00000004ff087819 */ /* 0x000fe20000011608 */
[----:B------:R-:W-:Y:S01]  /*0210*/  IMAD R21, R5, 0x40, R16 ;  /* 0x0000004005157824 */ /* 0x000fe200078e0210 */
[----:B------:R-:W-:Y:S02]  /*0220*/  MOV R23, RZ ;  /* 0x000000ff00177202 */ /* 0x000fe40000000f00 */
[----:B------:R-:W-:Y:S02]  /*0230*/  ISETP.LT.U32.AND P0, PT, R22, R0, !P0 ;  /* 0x000000001600720c */ /* 0x000fe40004701070 */
[----:B------:R-:W-:Y:S02]  /*0240*/  LEA R19, R7, R6, 0x2 ;  /* 0x0000000607137211 */ /* 0x000fe400078e10ff */
[----:B------:R-:W-:Y:S01]  /*0250*/  IADD3 R20, PT, PT, -R8, RZ, RZ ;  /* 0x000000ff08147210 */ /* 0x000fe20007ffe1ff */
[----:B0-----:R-:W-:-:S08]  /*0260*/  IMAD.WIDE R24, R9, 0x4, R24 ;  /* 0x0000000409187825 */ /* 0x001fd000078e0218 */
.L_x_1:
[----:B-1----:R-:W-:Y:S01]  /*0270*/  MOV R0, R4 ;  /* 0x0000000400007202 */ /* 0x002fe20000000f00 */
[----:B------:R-:W-:Y:S01]  /*0280*/  HFMA2 R27, -RZ, RZ, 0, 0 ;  /* 0x00000000ff1b7431 */ /* 0x000fe200000001ff */
[----:B------:R-:W-:Y:S02]  /*0290*/  VIMNMX.U32 R9, PT, PT, R22, R7, !PT ;  /* 0x0000000716097248 */ /* 0x000fe40007fe0000 */
[----:B------:R-:W-:Y:S02]  /*02a0*/  CS2R R28, SRZ ;  /* 0x00000000001c7805 */ /* 0x000fe4000001ff00 */
[-C--:B------:R-:W-:Y:S02]  /*02b0*/  ISETP.GE.U32.AND P1, PT, R5, R0.reuse, PT ;  /* 0x000000000500720c */ /* 0x080fe40003f26070 */
[-C--:B------:R-:W-:Y:S02]  /*02c0*/  ISETP.GE.U32.AND P2, PT, R9, R0.reuse, PT ;  /* 0x000000000900720c */ /* 0x080fe40003f46070 */
[----:B------:R-:W-:Y:S01]  /*02d0*/  ISETP.GE.OR P1, PT, R3, R0, P1 ;  /* 0x000000000300720c */ /* 0x000fe20000f26670 */
[----:B------:R-:W2:Y:S10]  /*02e0*/  @P0 LDG.E R29, desc[UR8][R24.64] ;  /* 0x00000008181d0981 */ /* 0x000eb4000c1e1900 */
[----:B------:R-:W0:Y:S08]  /*02f0*/  @!P2 LDC.64 R10, c[0x0][0x380] ;  /* 0x0000e000ff0aab82 */ /* 0x000e300000000a00 */
[----:B------:R-:W1:Y:S01]  /*0300*/  @!P1 LDC.64 R8, c[0x0][0x388] ;  /* 0x0000e200ff089b82 */ /* 0x000e620000000a00 */
[----:B0-----:R-:W-:-:S05]  /*0310*/  @!P2 IMAD.WIDE.U32 R10, R18, 0x4, R10 ;  /* 0x00000004120aa825 */ /* 0x001fca00078e000a */
[----:B------:R-:W3:Y:S01]  /*0320*/  @!P2 LDG.E R28, desc[UR8][R10.64] ;  /* 0x000000080a1ca981 */ /* 0x000ee2000c1e1900 */
[----:B-1----:R-:W-:-:S05]  /*0330*/  @!P1 IMAD.WIDE.U32 R8, R17, 0x4, R8 ;  /* 0x0000000411089825 */ /* 0x002fca00078e0008 */
[----:B------:R-:W4:Y:S01]  /*0340*/  @!P1 LDG.E R27, desc[UR8][R8.64] ;  /* 0x00000008081b9981 */ /* 0x000f22000c1e1900 */
[----:B------:R-:W-:-:S04]  /*0350*/  IADD3 R20, PT, PT, R20, 0x1, RZ ;  /* 0x0000000114147810 */ /* 0x000fc80007ffe0ff */
[----:B------:R-:W-:Y:S01]  /*0360*/  ISETP.NE.AND P1, PT, R20, RZ, PT ;  /* 0x000000ff1400720c */ /* 0x000fe20003f25270 */
[----:B------:R-:W-:Y:S01]  /*0370*/  VIADD R7, R7, 0x10 ;  /* 0x0000001007077836 */ /* 0x000fe20000000000 */
[----:B------:R-:W-:Y:S02]  /*0380*/  IADD3 R5, PT, PT, R5, 0x10, RZ ;  /* 0x0000001005057810 */ /* 0x000fe40007ffe0ff */
[----:B------:R-:W-:Y:S02]  /*0390*/  IADD3 R18, PT, PT, R18, 0x10, RZ ;  /* 0x0000001012127810 */ /* 0x000fe40007ffe0ff */
[----:B------:R-:W-:Y:S01]  /*03a0*/  LEA R17, R0, R17, 0x4 ;  /* 0x0000001100117211 */ /* 0x000fe200078e20ff */
[----:B---3--:R-:W-:Y:S04]  /*03b0*/  STS [R19], R28 ;  /* 0x0000001c13007388 */ /* 0x008fe80000000800 */
[----:B----4-:R-:W-:Y:S04]  /*03c0*/  STS [R21], R27 ;  /* 0x0000001b15007388 */ /* 0x010fe80000000800 */
[----:B--2---:R-:W-:Y:S01]  /*03d0*/  STS [R2], R29 ;  /* 0x0000001d02007388 */ /* 0x004fe20000000800 */
[----:B------:R-:W-:Y:S06]  /*03e0*/  BAR.SYNC.DEFER_BLOCKING 0x0 ;  /* 0x0000000000007b1d */ /* 0x000fec0000010000 */
[----:B------:R-:W-:Y:S04]  /*03f0*/  LDS R8, [R16] ;  /* 0x0000000010087984 */ /* 0x000fe80000000800 */
[----:B------:R-:W0:Y:S04]  /*0400*/  LDS.128 R12, [R6] ;  /* 0x00000000060c7984 */ /* 0x000e280000000c00 */
[----:B------:R-:W1:Y:S04]  /*0410*/  LDS R9, [R16+0x40] ;  /* 0x0000400010097984 */ /* 0x000e680000000800 */
[----:B------:R-:W2:Y:S04]  /*0420*/  LDS R10, [R16+0x80] ;  /* 0x00008000100a7984 */ /* 0x000ea80000000800 */
[----:B------:R-:W3:Y:S04]  /*0430*/  LDS R26, [R16+0xc0] ;  /* 0x0000c000101a7984 */ /* 0x000ee80000000800 */
[----:B------:R-:W-:Y:S01]  /*0440*/  LDS R29, [R16+0x140] ;  /* 0x00014000101d7984 */ /* 0x000fe20000000800 */
[----:B0-----:R-:W-:-:S03]  /*0450*/  FFMA R8, R12, R8, R23 ;  /* 0x000000080c087223 */ /* 0x001fc60000000017 */
[----:B------:R-:W-:Y:S01]  /*0460*/  LDS R23, [R16+0x180] ;  /* 0x0001800010177984 */ /* 0x000fe20000000800 */
[----:B-1----:R-:W-:-:S03]  /*0470*/  FFMA R9, R9, R13, R8 ;  /* 0x0000000d09097223 */ /* 0x002fc60000000008 */
[----:B------:R-:W-:Y:S01]  /*0480*/  LDS R13, [R16+0x100] ;  /* 0x00010000100d7984 */ /* 0x000fe20000000800 */
[----:B--2---:R-:W-:-:S03]  /*0490*/  FFMA R27, R10, R14, R9 ;  /* 0x0000000e0a1b7223 */ /* 0x004fc60000000009 */
[----:B------:R-:W0:Y:S01]  /*04a0*/  LDS.128 R8, [R6+0x10] ;  /* 0x0000100006087984 */ /* 0x000e220000000c00 */
[----:B---3--:R-:W-:-:S03]  /*04b0*/  FFMA R15, R26, R15, R27 ;  /* 0x0000000f1a0f7223 */ /* 0x008fc6000000001b */
[----:B------:R-:W1:Y:S04]  /*04c0*/  LDS R26, [R16+0x1c0] ;  /* 0x0001c000101a7984 */ /* 0x000e680000000800 */
[----:B------:R-:W-:Y:S01]  /*04d0*/  LDS R27, [R16+0x240] ;  /* 0x00024000101b7984 */ /* 0x000fe20000000800 */
[----:B0-----:R-:W-:-:S03]  /*04e0*/  FFMA R8, R8, R13, R15 ;  /* 0x0000000d08087223 */ /* 0x001fc6000000000f */
[----:B------:R-:W-:Y:S01]  /*04f0*/  LDS.128 R12, [R6+0x20] ;  /* 0x00002000060c7984 */ /* 0x000fe20000000c00 */
[----:B------:R-:W-:-:S03]  /*0500*/  FFMA R8, R29, R9, R8 ;  /* 0x000000091d087223 */ /* 0x000fc60000000008 */
[----:B------:R-:W0:Y:S01]  /*0510*/  LDS R9, [R16+0x200] ;  /* 0x0002000010097984 */ /* 0x000e220000000800 */
[----:B------:R-:W-:-:S04]  /*0520*/  FFMA R23, R23, R10, R8 ;  /* 0x0000000a17177223 */ /* 0x000fc80000000008 */
[----:B-1----:R-:W-:Y:S02]  /*0530*/  FFMA R11, R26, R11, R23 ;  /* 0x0000000b1a0b7223 */ /* 0x002fe40000000017 */
[----:B------:R-:W1:Y:S04]  /*0540*/  LDS R23, [R16+0x280] ;  /* 0x0002800010177984 */ /* 0x000e680000000800 */
[----:B------:R-:W2:Y:S01]  /*0550*/  LDS R26, [R16+0x2c0] ;  /* 0x0002c000101a7984 */ /* 0x000ea20000000800 */
[----:B0-----:R-:W-:-:S03]  /*0560*/  FFMA R12, R12, R9, R11 ;  /* 0x000000090c0c7223 */ /* 0x001fc6000000000b */
[----:B------:R-:W-:Y:S01]  /*0570*/  LDS.128 R8, [R6+0x30] ;  /* 0x0000300006087984 */ /* 0x000fe20000000c00 */
[----:B------:R-:W-:-:S03]  /*0580*/  FFMA R12, R27, R13, R12 ;  /* 0x0000000d1b0c7223 */ /* 0x000fc6000000000c */
[----:B------:R-:W0:Y:S01]  /*0590*/  LDS R13, [R16+0x300] ;  /* 0x00030000100d7984 */ /* 0x000e220000000800 */
[----:B-1----:R-:W-:-:S03]  /*05a0*/  FFMA R23, R23, R14, R12 ;  /* 0x0000000e17177223 */ /* 0x002fc6000000000c */
[----:B------:R-:W1:Y:S04]  /*05b0*/  LDS R27, [R16+0x340] ;  /* 0x00034000101b7984 */ /* 0x000e680000000800 */
[----:B------:R-:W3:Y:S01]  /*05c0*/  LDS R12, [R16+0x380] ;  /* 0x00038000100c7984 */ /* 0x000ee20000000800 */
[----:B--2---:R-:W-:-:S03]  /*05d0*/  FFMA R15, R26, R15, R23 ;  /* 0x0000000f1a0f7223 */ /* 0x004fc60000000017 */
[----:B------:R-:W2:Y:S01]  /*05e0*/  LDS R23, [R16+0x3c0] ;  /* 0x0003c00010177984 */ /* 0x000ea20000000800 */
[----:B0-----:R-:W-:-:S04]  /*05f0*/  FFMA R8, R8, R13, R15 ;  /* 0x0000000d08087223 */ /* 0x001fc8000000000f */
[----:B-1----:R-:W-:-:S04]  /*0600*/  FFMA R9, R27, R9, R8 ;  /* 0x000000091b097223 */ /* 0x002fc80000000008 */
[----:B---3--:R-:W-:-:S04]  /*0610*/  FFMA R10, R12, R10, R9 ;  /* 0x0000000a0c0a7223 */ /* 0x008fc80000000009 */
[----:B--2---:R-:W-:Y:S01]  /*0620*/  FFMA R23, R23, R11, R10 ;  /* 0x0000000b17177223 */ /* 0x004fe2000000000a */
[----:B------:R-:W-:Y:S06]  /*0630*/  BAR.SYNC.DEFER_BLOCKING 0x0 ;  /* 0x0000000000007b1d */ /* 0x000fec0000010000 */
[----:B------:R-:W-:Y:S05]  /*0640*/  @P1 BRA `(.L_x_1) ;  /* 0xfffffffc00081947 */ /* 0x000fea000383ffff */
.L_x_0:
[----:B------:R-:W-:-:S04]  /*0650*/  VIMNMX R5, PT, PT, R22, R3, !PT ;  /* 0x0000000316057248 */ /* 0x000fc80007fe0100 */
[----:B------:R-:W-:-:S13]  /*0660*/  ISETP.GE.AND P0, PT, R5, R0, PT ;  /* 0x000000000500720c */ /* 0x000fda0003f06270 */
[----:B------:R-:W-:Y:S05]  /*0670*/  @P0 EXIT ;  /* 0x000000000000094d */ /* 0x000fea0003800000 */
[----:B------:R-:W0:Y:S01]  /*0680*/  LDS R2, [R2] ;  /* 0x0000000002027984 */ /* 0x000e220000000800 */
[----:B------:R-:W1:Y:S01]  /*0690*/  LDC.64 R4, c[0x0][0x398] ;  /* 0x0000e600ff047b82 */ /* 0x000e620000000a00 */
[----:B------:R-:W-:-:S04]  /*06a0*/  IMAD R3, R22, R0, R3 ;  /* 0x0000000016037224 */ /* 0x000fc800078e0203 */
[----:B-1----:R-:W-:-:S04]  /*06b0*/  IMAD.WIDE R4, R3, 0x4, R4 ;  /* 0x0000000403047825 */ /* 0x002fc800078e0204 */
[----:B0-----:R-:W-:-:S05]  /*06c0*/  FADD R23, R2, R23 ;  /* 0x0000001702177221 */ /* 0x001fca0000000000 */
[----:B------:R-:W-:Y:S01]  /*06d0*/  STG.E desc[UR8][R4.64], R23 ;  /* 0x0000001704007986 */ /* 0x000fe2000c101908 */
[----:B------:R-:W-:Y:S05]  /*06e0*/  EXIT ;  /* 0x000000000000794d */ /* 0x000fea0003800000 */
.L_x_2:
[----:B------:R-:W-:-:S00]  /*06f0*/  BRA `(.L_x_2) ;  /* 0xfffffffc00fc7947 */ /* 0x000fc0000383ffff */
[----:B------:R-:W-:-:S00]  /*0700*/  NOP ;  /* 0x0000000000007918 */ /* 0x000fc00000000000 */
[----:B------:R-:W-:-:S00]  /*0710*/  NOP ;  /* 0x0000000000007918 */ /* 0x000fc00000000000 */
[----:B------:R-:W-:-:S00]  /*0720*/  NOP ;  /* 0x0000000000007918 */ /* 0x000fc00000000000 */
[----:B------:R-:W-:-:S00]  /*0730*/  NOP ;  /* 0x0000000000007918 */ /* 0x000fc00000000000 */
[----:B------:R-:W-:-:S00]  /*0740*/  NOP ;  /* 0x0000000000007918 */ /* 0x000fc00000000000 */
[----:B------:R-:W-:-:S00]  /*0750*/  NOP ;  /* 0x0000000000007918 */ /* 0x000fc00000000000 */
[----:B------:R-:W-:-:S00]  /*0760*/  NOP ;  /* 0x0000000000007918 */ /* 0x000fc00000000000 */
[----:B------:R-:W-:-:S00]  /*0770*/  NOP ;  /* 0x0000000000007918 */ /* 0x000fc00000000000 */
.L_x_3:


//--------------------- .nv.shared._Z16matrixMulAddCUDAPfS_S_S_i --------------------------
	.section	.nv.shared._Z16matrixMulAddCUDAPfS_S_S_i,"aw",@nobits
	.sectionflags	@""
	.align	4
.nv.shared._Z16matrixMulAddCUDAPfS_S_S_i:
	.zero		4096


//--------------------- .nv.shared.reserved.0     --------------------------
	.section	.nv.shared.reserved.0,"aw",@nobits
	.weak		__nv_reservedSMEM_offset_0_alias
	.size		__nv_reservedSMEM_offset_0_alias, 0, 64
	.other		__nv_reservedSMEM_offset_0_alias,@"STO_CUDA_RESERVED_SHARED STV_DEFAULT"
__nv_reservedSMEM_offset_0_alias:
	.zero		0
	.zero		64


//--------------------- .nv.constant0._Z16matrixMulAddCUDAPfS_S_S_i --------------------------
	.section	.nv.constant0._Z16matrixMulAddCUDAPfS_S_S_i,"a",@progbits
	.sectionflags	@""
	.align	4
.nv.constant0._Z16matrixMulAddCUDAPfS_S_S_i:
	.zero		932


//--------------------- SYMBOLS --------------------------

	.type		.nv.reservedSmem.offset0,@object
	.size		.nv.reservedSmem.offset0,0x4
	.type		.nv.reservedSmem.cap,@object
	.size		.nv.reservedSmem.cap,0x4
